//
// Generated by NVIDIA NVVM Compiler
//
// Compiler Build ID: CL-36424714
// Cuda compilation tools, release 13.0, V13.0.88
// Based on NVVM 20.0.0
//

.version 9.0
.target sm_100
.address_size 64

	// .globl	_Z14rotationKernelPKdS0_ddPdS1_i

.visible .entry _Z14rotationKernelPKdS0_ddPdS1_i(
	.param .u64 .ptr .align 1 _Z14rotationKernelPKdS0_ddPdS1_i_param_0,
	.param .u64 .ptr .align 1 _Z14rotationKernelPKdS0_ddPdS1_i_param_1,
	.param .f64 _Z14rotationKernelPKdS0_ddPdS1_i_param_2,
	.param .f64 _Z14rotationKernelPKdS0_ddPdS1_i_param_3,
	.param .u64 .ptr .align 1 _Z14rotationKernelPKdS0_ddPdS1_i_param_4,
	.param .u64 .ptr .align 1 _Z14rotationKernelPKdS0_ddPdS1_i_param_5,
	.param .u32 _Z14rotationKernelPKdS0_ddPdS1_i_param_6
)
{
	.reg .pred 	%p<2>;
	.reg .b32 	%r<6>;
	.reg .b64 	%rd<14>;
	.reg .b64 	%fd<12>;

	ld.param.u64 	%rd1, [_Z14rotationKernelPKdS0_ddPdS1_i_param_0];
	ld.param.u64 	%rd2, [_Z14rotationKernelPKdS0_ddPdS1_i_param_1];
	ld.param.f64 	%fd1, [_Z14rotationKernelPKdS0_ddPdS1_i_param_2];
	ld.param.f64 	%fd2, [_Z14rotationKernelPKdS0_ddPdS1_i_param_3];
	ld.param.u64 	%rd3, [_Z14rotationKernelPKdS0_ddPdS1_i_param_4];
	ld.param.u64 	%rd4, [_Z14rotationKernelPKdS0_ddPdS1_i_param_5];
	ld.param.u32 	%r2, [_Z14rotationKernelPKdS0_ddPdS1_i_param_6];
	mov.u32 	%r3, %ntid.x;
	mov.u32 	%r4, %ctaid.x;
	mov.u32 	%r5, %tid.x;
	mad.lo.s32 	%r1, %r3, %r4, %r5;
	setp.ge.s32 	%p1, %r1, %r2;
	@%p1 bra 	$L__BB0_2;
	cvta.to.global.u64 	%rd5, %rd1;
	cvta.to.global.u64 	%rd6, %rd2;
	cvta.to.global.u64 	%rd7, %rd3;
	cvta.to.global.u64 	%rd8, %rd4;
	mul.wide.s32 	%rd9, %r1, 8;
	add.s64 	%rd10, %rd5, %rd9;
	ld.global.f64 	%fd3, [%rd10];
	mul.f64 	%fd4, %fd1, %fd3;
	add.s64 	%rd11, %rd6, %rd9;
	ld.global.f64 	%fd5, [%rd11];
	mul.f64 	%fd6, %fd2, %fd5;
	sub.f64 	%fd7, %fd4, %fd6;
	add.s64 	%rd12, %rd7, %rd9;
	st.global.f64 	[%rd12], %fd7;
	ld.global.f64 	%fd8, [%rd10];
	ld.global.f64 	%fd9, [%rd11];
	mul.f64 	%fd10, %fd1, %fd9;
	fma.rn.f64 	%fd11, %fd2, %fd8, %fd10;
	add.s64 	%rd13, %rd8, %rd9;
	st.global.f64 	[%rd13], %fd11;
$L__BB0_2:
	ret;

}
	// .globl	_Z17convolutionKernelPKdS0_iPKiiiiiiiPi
.visible .entry _Z17convolutionKernelPKdS0_iPKiiiiiiiPi(
	.param .u64 .ptr .align 1 _Z17convolutionKernelPKdS0_iPKiiiiiiiPi_param_0,
	.param .u64 .ptr .align 1 _Z17convolutionKernelPKdS0_iPKiiiiiiiPi_param_1,
	.param .u32 _Z17convolutionKernelPKdS0_iPKiiiiiiiPi_param_2,
	.param .u64 .ptr .align 1 _Z17convolutionKernelPKdS0_iPKiiiiiiiPi_param_3,
	.param .u32 _Z17convolutionKernelPKdS0_iPKiiiiiiiPi_param_4,
	.param .u32 _Z17convolutionKernelPKdS0_iPKiiiiiiiPi_param_5,
	.param .u32 _Z17convolutionKernelPKdS0_iPKiiiiiiiPi_param_6,
	.param .u32 _Z17convolutionKernelPKdS0_iPKiiiiiiiPi_param_7,
	.param .u32 _Z17convolutionKernelPKdS0_iPKiiiiiiiPi_param_8,
	.param .u32 _Z17convolutionKernelPKdS0_iPKiiiiiiiPi_param_9,
	.param .u64 .ptr .align 1 _Z17convolutionKernelPKdS0_iPKiiiiiiiPi_param_10
)
{
	.reg .pred 	%p<81>;
	.reg .b32 	%r<118>;
	.reg .b64 	%rd<39>;
	.reg .b64 	%fd<15>;

	ld.param.u64 	%rd13, [_Z17convolutionKernelPKdS0_iPKiiiiiiiPi_param_0];
	ld.param.u64 	%rd14, [_Z17convolutionKernelPKdS0_iPKiiiiiiiPi_param_1];
	ld.param.u32 	%r46, [_Z17convolutionKernelPKdS0_iPKiiiiiiiPi_param_2];
	ld.param.u64 	%rd15, [_Z17convolutionKernelPKdS0_iPKiiiiiiiPi_param_3];
	ld.param.u32 	%r47, [_Z17convolutionKernelPKdS0_iPKiiiiiiiPi_param_4];
	ld.param.u32 	%r48, [_Z17convolutionKernelPKdS0_iPKiiiiiiiPi_param_5];
	ld.param.u32 	%r49, [_Z17convolutionKernelPKdS0_iPKiiiiiiiPi_param_6];
	ld.param.u32 	%r50, [_Z17convolutionKernelPKdS0_iPKiiiiiiiPi_param_7];
	ld.param.u32 	%r51, [_Z17convolutionKernelPKdS0_iPKiiiiiiiPi_param_8];
	ld.param.u32 	%r52, [_Z17convolutionKernelPKdS0_iPKiiiiiiiPi_param_9];
	ld.param.u64 	%rd12, [_Z17convolutionKernelPKdS0_iPKiiiiiiiPi_param_10];
	cvta.to.global.u64 	%rd1, %rd15;
	cvta.to.global.u64 	%rd2, %rd14;
	cvta.to.global.u64 	%rd3, %rd13;
	mov.u32 	%r54, %ctaid.x;
	mov.u32 	%r55, %ntid.x;
	mov.u32 	%r56, %tid.x;
	mad.lo.s32 	%r1, %r54, %r55, %r56;
	mov.u32 	%r57, %ctaid.y;
	mov.u32 	%r58, %ntid.y;
	mov.u32 	%r59, %tid.y;
	mad.lo.s32 	%r60, %r57, %r58, %r59;
	setp.ge.s32 	%p1, %r1, %r51;
	setp.ge.s32 	%p2, %r60, %r52;
	or.pred  	%p3, %p1, %p2;
	@%p3 bra 	$L__BB1_24;
	add.s32 	%r3, %r49, %r1;
	add.s32 	%r4, %r50, %r60;
	setp.lt.s32 	%p4, %r46, 1;
	mov.b32 	%r105, 0;
	@%p4 bra 	$L__BB1_23;
	and.b32  	%r5, %r46, 3;
	setp.lt.u32 	%p5, %r46, 4;
	mov.b32 	%r115, 0;
	mov.u32 	%r105, %r115;
	@%p5 bra 	$L__BB1_13;
	and.b32  	%r115, %r46, 2147483644;
	neg.s32 	%r103, %r115;
	add.s64 	%rd38, %rd3, 16;
	add.s64 	%rd37, %rd2, 16;
	mov.b32 	%r105, 0;
$L__BB1_4:
	.pragma "nounroll";
	ld.global.f64 	%fd1, [%rd38+-16];
	cvt.rzi.s32.f64 	%r65, %fd1;
	add.s32 	%r10, %r3, %r65;
	ld.global.f64 	%fd2, [%rd37+-16];
	cvt.rzi.s32.f64 	%r66, %fd2;
	add.s32 	%r11, %r4, %r66;
	setp.gt.s32 	%p6, %r10, -1;
	setp.lt.s32 	%p7, %r10, %r47;
	and.pred  	%p8, %p6, %p7;
	setp.gt.s32 	%p9, %r11, -1;
	setp.lt.s32 	%p10, %r11, %r48;
	and.pred  	%p11, %p9, %p10;
	and.pred  	%p13, %p8, %p11;
	not.pred 	%p14, %p13;
	@%p14 bra 	$L__BB1_6;
	mad.lo.s32 	%r67, %r10, %r47, %r11;
	mul.wide.s32 	%rd16, %r67, 4;
	add.s64 	%rd17, %rd1, %rd16;
	ld.global.u32 	%r68, [%rd17];
	setp.eq.s32 	%p15, %r68, 1;
	selp.u32 	%r69, 1, 0, %p15;
	add.s32 	%r105, %r105, %r69;
$L__BB1_6:
	ld.global.f64 	%fd3, [%rd38+-8];
	cvt.rzi.s32.f64 	%r70, %fd3;
	add.s32 	%r14, %r3, %r70;
	ld.global.f64 	%fd4, [%rd37+-8];
	cvt.rzi.s32.f64 	%r71, %fd4;
	add.s32 	%r15, %r4, %r71;
	setp.gt.s32 	%p16, %r14, -1;
	setp.lt.s32 	%p17, %r14, %r47;
	and.pred  	%p18, %p16, %p17;
	setp.gt.s32 	%p19, %r15, -1;
	setp.lt.s32 	%p20, %r15, %r48;
	and.pred  	%p21, %p19, %p20;
	and.pred  	%p23, %p18, %p21;
	not.pred 	%p24, %p23;
	@%p24 bra 	$L__BB1_8;
	mad.lo.s32 	%r72, %r14, %r47, %r15;
	mul.wide.s32 	%rd18, %r72, 4;
	add.s64 	%rd19, %rd1, %rd18;
	ld.global.u32 	%r73, [%rd19];
	setp.eq.s32 	%p25, %r73, 1;
	selp.u32 	%r74, 1, 0, %p25;
	add.s32 	%r105, %r105, %r74;
$L__BB1_8:
	ld.global.f64 	%fd5, [%rd38];
	cvt.rzi.s32.f64 	%r75, %fd5;
	add.s32 	%r18, %r3, %r75;
	ld.global.f64 	%fd6, [%rd37];
	cvt.rzi.s32.f64 	%r76, %fd6;
	add.s32 	%r19, %r4, %r76;
	setp.gt.s32 	%p26, %r18, -1;
	setp.lt.s32 	%p27, %r18, %r47;
	and.pred  	%p28, %p26, %p27;
	setp.gt.s32 	%p29, %r19, -1;
	setp.lt.s32 	%p30, %r19, %r48;
	and.pred  	%p31, %p29, %p30;
	and.pred  	%p33, %p28, %p31;
	not.pred 	%p34, %p33;
	@%p34 bra 	$L__BB1_10;
	mad.lo.s32 	%r77, %r18, %r47, %r19;
	mul.wide.s32 	%rd20, %r77, 4;
	add.s64 	%rd21, %rd1, %rd20;
	ld.global.u32 	%r78, [%rd21];
	setp.eq.s32 	%p35, %r78, 1;
	selp.u32 	%r79, 1, 0, %p35;
	add.s32 	%r105, %r105, %r79;
$L__BB1_10:
	ld.global.f64 	%fd7, [%rd38+8];
	cvt.rzi.s32.f64 	%r80, %fd7;
	add.s32 	%r22, %r3, %r80;
	ld.global.f64 	%fd8, [%rd37+8];
	cvt.rzi.s32.f64 	%r81, %fd8;
	add.s32 	%r23, %r4, %r81;
	setp.gt.s32 	%p36, %r22, -1;
	setp.lt.s32 	%p37, %r22, %r47;
	and.pred  	%p38, %p36, %p37;
	setp.gt.s32 	%p39, %r23, -1;
	setp.lt.s32 	%p40, %r23, %r48;
	and.pred  	%p41, %p39, %p40;
	and.pred  	%p43, %p38, %p41;
	not.pred 	%p44, %p43;
	@%p44 bra 	$L__BB1_12;
	mad.lo.s32 	%r82, %r22, %r47, %r23;
	mul.wide.s32 	%rd22, %r82, 4;
	add.s64 	%rd23, %rd1, %rd22;
	ld.global.u32 	%r83, [%rd23];
	setp.eq.s32 	%p45, %r83, 1;
	selp.u32 	%r84, 1, 0, %p45;
	add.s32 	%r105, %r105, %r84;
$L__BB1_12:
	add.s32 	%r103, %r103, 4;
	add.s64 	%rd38, %rd38, 32;
	add.s64 	%rd37, %rd37, 32;
	setp.ne.s32 	%p46, %r103, 0;
	@%p46 bra 	$L__BB1_4;
$L__BB1_13:
	setp.eq.s32 	%p47, %r5, 0;
	@%p47 bra 	$L__BB1_23;
	setp.eq.s32 	%p48, %r5, 1;
	@%p48 bra 	$L__BB1_20;
	mul.wide.u32 	%rd24, %r115, 8;
	add.s64 	%rd10, %rd3, %rd24;
	ld.global.f64 	%fd9, [%rd10];
	cvt.rzi.s32.f64 	%r86, %fd9;
	add.s32 	%r30, %r3, %r86;
	add.s64 	%rd11, %rd2, %rd24;
	ld.global.f64 	%fd10, [%rd11];
	cvt.rzi.s32.f64 	%r87, %fd10;
	add.s32 	%r31, %r4, %r87;
	setp.gt.s32 	%p49, %r30, -1;
	setp.lt.s32 	%p50, %r30, %r47;
	and.pred  	%p51, %p49, %p50;
	setp.gt.s32 	%p52, %r31, -1;
	setp.lt.s32 	%p53, %r31, %r48;
	and.pred  	%p54, %p52, %p53;
	and.pred  	%p56, %p51, %p54;
	not.pred 	%p57, %p56;
	@%p57 bra 	$L__BB1_17;
	mad.lo.s32 	%r88, %r30, %r47, %r31;
	mul.wide.s32 	%rd25, %r88, 4;
	add.s64 	%rd26, %rd1, %rd25;
	ld.global.u32 	%r89, [%rd26];
	setp.eq.s32 	%p58, %r89, 1;
	selp.u32 	%r90, 1, 0, %p58;
	add.s32 	%r105, %r105, %r90;
$L__BB1_17:
	ld.global.f64 	%fd11, [%rd10+8];
	cvt.rzi.s32.f64 	%r91, %fd11;
	add.s32 	%r34, %r3, %r91;
	ld.global.f64 	%fd12, [%rd11+8];
	cvt.rzi.s32.f64 	%r92, %fd12;
	add.s32 	%r35, %r4, %r92;
	setp.gt.s32 	%p59, %r34, -1;
	setp.lt.s32 	%p60, %r34, %r47;
	and.pred  	%p61, %p59, %p60;
	setp.gt.s32 	%p62, %r35, -1;
	setp.lt.s32 	%p63, %r35, %r48;
	and.pred  	%p64, %p62, %p63;
	and.pred  	%p66, %p61, %p64;
	not.pred 	%p67, %p66;
	@%p67 bra 	$L__BB1_19;
	mad.lo.s32 	%r93, %r34, %r47, %r35;
	mul.wide.s32 	%rd27, %r93, 4;
	add.s64 	%rd28, %rd1, %rd27;
	ld.global.u32 	%r94, [%rd28];
	setp.eq.s32 	%p68, %r94, 1;
	selp.u32 	%r95, 1, 0, %p68;
	add.s32 	%r105, %r105, %r95;
$L__BB1_19:
	add.s32 	%r115, %r115, 2;
$L__BB1_20:
	and.b32  	%r96, %r46, 1;
	setp.eq.b32 	%p69, %r96, 1;
	not.pred 	%p70, %p69;
	@%p70 bra 	$L__BB1_23;
	mul.wide.u32 	%rd29, %r115, 8;
	add.s64 	%rd30, %rd3, %rd29;
	ld.global.f64 	%fd13, [%rd30];
	cvt.rzi.s32.f64 	%r97, %fd13;
	add.s32 	%r42, %r3, %r97;
	add.s64 	%rd31, %rd2, %rd29;
	ld.global.f64 	%fd14, [%rd31];
	cvt.rzi.s32.f64 	%r98, %fd14;
	add.s32 	%r43, %r4, %r98;
	setp.gt.s32 	%p71, %r42, -1;
	setp.lt.s32 	%p72, %r42, %r47;
	and.pred  	%p73, %p71, %p72;
	setp.gt.s32 	%p74, %r43, -1;
	setp.lt.s32 	%p75, %r43, %r48;
	and.pred  	%p76, %p74, %p75;
	and.pred  	%p78, %p73, %p76;
	not.pred 	%p79, %p78;
	@%p79 bra 	$L__BB1_23;
	mad.lo.s32 	%r99, %r42, %r47, %r43;
	mul.wide.s32 	%rd32, %r99, 4;
	add.s64 	%rd33, %rd1, %rd32;
	ld.global.u32 	%r100, [%rd33];
	setp.eq.s32 	%p80, %r100, 1;
	selp.u32 	%r101, 1, 0, %p80;
	add.s32 	%r105, %r105, %r101;
$L__BB1_23:
	mad.lo.s32 	%r102, %r51, %r60, %r1;
	cvta.to.global.u64 	%rd34, %rd12;
	mul.wide.s32 	%rd35, %r102, 4;
	add.s64 	%rd36, %rd34, %rd35;
	st.global.u32 	[%rd36], %r105;
$L__BB1_24:
	ret;

}


// ===== COMPILED SASS (sm_100) =====

	.target	sm_100

	.elftype	@"ET_EXEC"


//--------------------- .note.nv.tkinfo           --------------------------
	.section	.note.nv.tkinfo,"",@"SHT_NOTE"
	.sectionflags	@"SHF_NOTE_NV_TKINFO"
	.tkinfo
        /*0018*/ 	.word	0x00000002
        /*0030*/ 	.string	""
        /*0030*/ 	.string	"ptxas"
        /*0030*/ 	.string	"Cuda compilation tools, release 13.0, V13.0.88"
        /*0030*/ 	.string	"Build cuda_13.0.r13.0/compiler.36424714_0"
        /*0030*/ 	.string	"-arch sm_100 -m 64 "



//--------------------- .note.nv.cuinfo           --------------------------
	.section	.note.nv.cuinfo,"",@"SHT_NOTE"
	.sectionflags	@"SHF_NOTE_NV_CUINFO"
        /*0018*/ 	.short	0x0002
        /*001a*/ 	.short	0x0064
        /*001c*/ 	.short	0x0082
	.zero		2


//--------------------- .nv.info                  --------------------------
	.section	.nv.info,"",@"SHT_CUDA_INFO"
	.align	4


	//----- nvinfo : EIATTR_REGCOUNT
	.align		4
        /*0000*/ 	.byte	0x04, 0x2f
        /*0002*/ 	.short	(.L_1 - .L_0)
	.align		4
.L_0:
        /*0004*/ 	.word	index@(_Z14rotationKernelPKdS0_ddPdS1_i)
        /*0008*/ 	.word	0x00000012


	//----- nvinfo : EIATTR_FRAME_SIZE
	.align		4
.L_1:
        /*000c*/ 	.byte	0x04, 0x11
        /*000e*/ 	.short	(.L_3 - .L_2)
	.align		4
.L_2:
        /*0010*/ 	.word	index@(_Z14rotationKernelPKdS0_ddPdS1_i)
        /*0014*/ 	.word	0x00000000


	//----- nvinfo : EIATTR_REGCOUNT
	.align		4
.L_3:
        /*0018*/ 	.byte	0x04, 0x2f
        /*001a*/ 	.short	(.L_5 - .L_4)
	.align		4
.L_4:
        /*001c*/ 	.word	index@(_Z17convolutionKernelPKdS0_iPKiiiiiiiPi)
        /*0020*/ 	.word	0x00000020


	//----- nvinfo : EIATTR_FRAME_SIZE
	.align		4
.L_5:
        /*0024*/ 	.byte	0x04, 0x11
        /*0026*/ 	.short	(.L_7 - .L_6)
	.align		4
.L_6:
        /*0028*/ 	.word	index@(_Z17convolutionKernelPKdS0_iPKiiiiiiiPi)
        /*002c*/ 	.word	0x00000000


	//----- nvinfo : EIATTR_MIN_STACK_SIZE
	.align		4
.L_7:
        /*0030*/ 	.byte	0x04, 0x12
        /*0032*/ 	.short	(.L_9 - .L_8)
	.align		4
.L_8:
        /*0034*/ 	.word	index@(_Z17convolutionKernelPKdS0_iPKiiiiiiiPi)
        /*0038*/ 	.word	0x00000000


	//----- nvinfo : EIATTR_MIN_STACK_SIZE
	.align		4
.L_9:
        /*003c*/ 	.byte	0x04, 0x12
        /*003e*/ 	.short	(.L_11 - .L_10)
	.align		4
.L_10:
        /*0040*/ 	.word	index@(_Z14rotationKernelPKdS0_ddPdS1_i)
        /*0044*/ 	.word	0x00000000
.L_11:


//--------------------- .nv.compat                --------------------------
	.section	.nv.compat,"",@"SHT_CUDA_COMPAT_INFO"
	.align	4
        /*0000*/ 	.byte	0x02, 0x09, 0x00, 0x00, 0x02, 0x02, 0x01, 0x00, 0x02, 0x05, 0x05, 0x00, 0x03, 0x07, 0x01, 0x01
        /*0010*/ 	.byte	0x02, 0x03, 0x00, 0x00, 0x02, 0x06, 0x01, 0x00, 0x04, 0x0b, 0x08, 0x00, 0x01, 0x00, 0x00, 0x00
        /*0020*/ 	.byte	0x00, 0x00, 0x00, 0x00


//--------------------- .nv.info._Z17convolutionKernelPKdS0_iPKiiiiiiiPi --------------------------
	.section	.nv.info._Z17convolutionKernelPKdS0_iPKiiiiiiiPi,"",@"SHT_CUDA_INFO"
	.sectionflags	@""
	.align	4


	//----- nvinfo : EIATTR_CUDA_API_VERSION
	.align		4
        /*0000*/ 	.byte	0x04, 0x37
        /*0002*/ 	.short	(.L_13 - .L_12)
.L_12:
        /*0004*/ 	.word	0x00000082


	//----- nvinfo : EIATTR_KPARAM_INFO
	.align		4
.L_13:
        /*0008*/ 	.byte	0x04, 0x17
        /*000a*/ 	.short	(.L_15 - .L_14)
.L_14:
        /*000c*/ 	.word	0x00000000
        /*0010*/ 	.short	0x000a
        /*0012*/ 	.short	0x0038
        /*0014*/ 	.byte	0x00, 0xf5, 0x21, 0x00


	//----- nvinfo : EIATTR_KPARAM_INFO
	.align		4
.L_15:
        /*0018*/ 	.byte	0x04, 0x17
        /*001a*/ 	.short	(.L_17 - .L_16)
.L_16:
        /*001c*/ 	.word	0x00000000
        /*0020*/ 	.short	0x0009
        /*0022*/ 	.short	0x0034
        /*0024*/ 	.byte	0x00, 0xf0, 0x11, 0x00


	//----- nvinfo : EIATTR_KPARAM_INFO
	.align		4
.L_17:
        /*0028*/ 	.byte	0x04, 0x17
        /*002a*/ 	.short	(.L_19 - .L_18)
.L_18:
        /*002c*/ 	.word	0x00000000
        /*0030*/ 	.short	0x0008
        /*0032*/ 	.short	0x0030
        /*0034*/ 	.byte	0x00, 0xf0, 0x11, 0x00


	//----- nvinfo : EIATTR_KPARAM_INFO
	.align		4
.L_19:
        /*0038*/ 	.byte	0x04, 0x17
        /*003a*/ 	.short	(.L_21 - .L_20)
.L_20:
        /*003c*/ 	.word	0x00000000
        /*0040*/ 	.short	0x0007
        /*0042*/ 	.short	0x002c
        /*0044*/ 	.byte	0x00, 0xf0, 0x11, 0x00


	//----- nvinfo : EIATTR_KPARAM_INFO
	.align		4
.L_21:
        /*0048*/ 	.byte	0x04, 0x17
        /*004a*/ 	.short	(.L_23 - .L_22)
.L_22:
        /*004c*/ 	.word	0x00000000
        /*0050*/ 	.short	0x0006
        /*0052*/ 	.short	0x0028
        /*0054*/ 	.byte	0x00, 0xf0, 0x11, 0x00


	//----- nvinfo : EIATTR_KPARAM_INFO
	.align		4
.L_23:
        /*0058*/ 	.byte	0x04, 0x17
        /*005a*/ 	.short	(.L_25 - .L_24)
.L_24:
        /*005c*/ 	.word	0x00000000
        /*0060*/ 	.short	0x0005
        /*0062*/ 	.short	0x0024
        /*0064*/ 	.byte	0x00, 0xf0, 0x11, 0x00


	//----- nvinfo : EIATTR_KPARAM_INFO
	.align		4
.L_25:
        /*0068*/ 	.byte	0x04, 0x17
        /*006a*/ 	.short	(.L_27 - .L_26)
.L_26:
        /*006c*/ 	.word	0x00000000
        /*0070*/ 	.short	0x0004
        /*0072*/ 	.short	0x0020
        /*0074*/ 	.byte	0x00, 0xf0, 0x11, 0x00


	//----- nvinfo : EIATTR_KPARAM_INFO
	.align		4
.L_27:
        /*0078*/ 	.byte	0x04, 0x17
        /*007a*/ 	.short	(.L_29 - .L_28)
.L_28:
        /*007c*/ 	.word	0x00000000
        /*0080*/ 	.short	0x0003
        /*0082*/ 	.short	0x0018
        /*0084*/ 	.byte	0x00, 0xf5, 0x21, 0x00


	//----- nvinfo : EIATTR_KPARAM_INFO
	.align		4
.L_29:
        /*0088*/ 	.byte	0x04, 0x17
        /*008a*/ 	.short	(.L_31 - .L_30)
.L_30:
        /*008c*/ 	.word	0x00000000
        /*0090*/ 	.short	0x0002
        /*0092*/ 	.short	0x0010
        /*0094*/ 	.byte	0x00, 0xf0, 0x11, 0x00


	//----- nvinfo : EIATTR_KPARAM_INFO
	.align		4
.L_31:
        /*0098*/ 	.byte	0x04, 0x17
        /*009a*/ 	.short	(.L_33 - .L_32)
.L_32:
        /*009c*/ 	.word	0x00000000
        /*00a0*/ 	.short	0x0001
        /*00a2*/ 	.short	0x0008
        /*00a4*/ 	.byte	0x00, 0xf5, 0x21, 0x00


	//----- nvinfo : EIATTR_KPARAM_INFO
	.align		4
.L_33:
        /*00a8*/ 	.byte	0x04, 0x17
        /*00aa*/ 	.short	(.L_35 - .L_34)
.L_34:
        /*00ac*/ 	.word	0x00000000
        /*00b0*/ 	.short	0x0000
        /*00b2*/ 	.short	0x0000
        /*00b4*/ 	.byte	0x00, 0xf5, 0x21, 0x00


	//----- nvinfo : EIATTR_SPARSE_MMA_MASK
	.align		4
.L_35:
        /*00b8*/ 	.byte	0x03, 0x50
        /*00ba*/ 	.short	0x0000


	//----- nvinfo : EIATTR_MAXREG_COUNT
	.align		4
        /*00bc*/ 	.byte	0x03, 0x1b
        /*00be*/ 	.short	0x00ff


	//----- nvinfo : EIATTR_MERCURY_ISA_VERSION
	.align		4
        /*00c0*/ 	.byte	0x03, 0x5f
        /*00c2*/ 	.short	0x0101


	//----- nvinfo : EIATTR_VRC_CTA_INIT_COUNT
	.align		4
        /*00c4*/ 	.byte	0x02, 0x4a
	.zero		1
	.zero		1


	//----- nvinfo : EIATTR_EXIT_INSTR_OFFSETS
	.align		4
        /*00c8*/ 	.byte	0x04, 0x1c
        /*00ca*/ 	.short	(.L_37 - .L_36)


	//   ....[0]....
.L_36:
        /*00cc*/ 	.word	0x000000c0


	//   ....[1]....
        /*00d0*/ 	.word	0x00000cf0


	//----- nvinfo : EIATTR_CRS_STACK_SIZE
	.align		4
.L_37:
        /*00d4*/ 	.byte	0x04, 0x1e
        /*00d6*/ 	.short	(.L_39 - .L_38)
.L_38:
        /*00d8*/ 	.word	0x00000000


	//----- nvinfo : EIATTR_CBANK_PARAM_SIZE
	.align		4
.L_39:
        /*00dc*/ 	.byte	0x03, 0x19
        /*00de*/ 	.short	0x0040


	//----- nvinfo : EIATTR_PARAM_CBANK
	.align		4
        /*00e0*/ 	.byte	0x04, 0x0a
        /*00e2*/ 	.short	(.L_41 - .L_40)
	.align		4
.L_40:
        /*00e4*/ 	.word	index@(.nv.constant0._Z17convolutionKernelPKdS0_iPKiiiiiiiPi)
        /*00e8*/ 	.short	0x0380
        /*00ea*/ 	.short	0x0040


	//----- nvinfo : EIATTR_SW_WAR
	.align		4
.L_41:
        /*00ec*/ 	.byte	0x04, 0x36
        /*00ee*/ 	.short	(.L_43 - .L_42)
.L_42:
        /*00f0*/ 	.word	0x00000008
.L_43:


//--------------------- .nv.info._Z14rotationKernelPKdS0_ddPdS1_i --------------------------
	.section	.nv.info._Z14rotationKernelPKdS0_ddPdS1_i,"",@"SHT_CUDA_INFO"
	.sectionflags	@""
	.align	4


	//----- nvinfo : EIATTR_CUDA_API_VERSION
	.align		4
        /*0000*/ 	.byte	0x04, 0x37
        /*0002*/ 	.short	(.L_45 - .L_44)
.L_44:
        /*0004*/ 	.word	0x00000082


	//----- nvinfo : EIATTR_KPARAM_INFO
	.align		4
.L_45:
        /*0008*/ 	.byte	0x04, 0x17
        /*000a*/ 	.short	(.L_47 - .L_46)
.L_46:
        /*000c*/ 	.word	0x00000000
        /*0010*/ 	.short	0x0006
        /*0012*/ 	.short	0x0030
        /*0014*/ 	.byte	0x00, 0xf0, 0x11, 0x00


	//----- nvinfo : EIATTR_KPARAM_INFO
	.align		4
.L_47:
        /*0018*/ 	.byte	0x04, 0x17
        /*001a*/ 	.short	(.L_49 - .L_48)
.L_48:
        /*001c*/ 	.word	0x00000000
        /*0020*/ 	.short	0x0005
        /*0022*/ 	.short	0x0028
        /*0024*/ 	.byte	0x00, 0xf5, 0x21, 0x00


	//----- nvinfo : EIATTR_KPARAM_INFO
	.align		4
.L_49:
        /*0028*/ 	.byte	0x04, 0x17
        /*002a*/ 	.short	(.L_51 - .L_50)
.L_50:
        /*002c*/ 	.word	0x00000000
        /*0030*/ 	.short	0x0004
        /*0032*/ 	.short	0x0020
        /*0034*/ 	.byte	0x00, 0xf5, 0x21, 0x00


	//----- nvinfo : EIATTR_KPARAM_INFO
	.align		4
.L_51:
        /*0038*/ 	.byte	0x04, 0x17
        /*003a*/ 	.short	(.L_53 - .L_52)
.L_52:
        /*003c*/ 	.word	0x00000000
        /*0040*/ 	.short	0x0003
        /*0042*/ 	.short	0x0018
        /*0044*/ 	.byte	0x00, 0xf0, 0x21, 0x00


	//----- nvinfo : EIATTR_KPARAM_INFO
	.align		4
.L_53:
        /*0048*/ 	.byte	0x04, 0x17
        /*004a*/ 	.short	(.L_55 - .L_54)
.L_54:
        /*004c*/ 	.word	0x00000000
        /*0050*/ 	.short	0x0002
        /*0052*/ 	.short	0x0010
        /*0054*/ 	.byte	0x00, 0xf0, 0x21, 0x00


	//----- nvinfo : EIATTR_KPARAM_INFO
	.align		4
.L_55:
        /*0058*/ 	.byte	0x04, 0x17
        /*005a*/ 	.short	(.L_57 - .L_56)
.L_56:
        /*005c*/ 	.word	0x00000000
        /*0060*/ 	.short	0x0001
        /*0062*/ 	.short	0x0008
        /*0064*/ 	.byte	0x00, 0xf5, 0x21, 0x00


	//----- nvinfo : EIATTR_KPARAM_INFO
	.align		4
.L_57:
        /*0068*/ 	.byte	0x04, 0x17
        /*006a*/ 	.short	(.L_59 - .L_58)
.L_58:
        /*006c*/ 	.word	0x00000000
        /*0070*/ 	.short	0x0000
        /*0072*/ 	.short	0x0000
        /*0074*/ 	.byte	0x00, 0xf5, 0x21, 0x00


	//----- nvinfo : EIATTR_SPARSE_MMA_MASK
	.align		4
.L_59:
        /*0078*/ 	.byte	0x03, 0x50
        /*007a*/ 	.short	0x0000


	//----- nvinfo : EIATTR_MAXREG_COUNT
	.align		4
        /*007c*/ 	.byte	0x03, 0x1b
        /*007e*/ 	.short	0x00ff


	//----- nvinfo : EIATTR_MERCURY_ISA_VERSION
	.align		4
        /*0080*/ 	.byte	0x03, 0x5f
        /*0082*/ 	.short	0x0101


	//----- nvinfo : EIATTR_VRC_CTA_INIT_COUNT
	.align		4
        /*0084*/ 	.byte	0x02, 0x4a
	.zero		1
	.zero		1


	//----- nvinfo : EIATTR_EXIT_INSTR_OFFSETS
	.align		4
        /*0088*/ 	.byte	0x04, 0x1c
        /*008a*/ 	.short	(.L_61 - .L_60)


	//   ....[0]....
.L_60:
        /*008c*/ 	.word	0x00000070


	//   ....[1]....
        /*0090*/ 	.word	0x000001c0


	//----- nvinfo : EIATTR_CBANK_PARAM_SIZE
	.align		4
.L_61:
        /*0094*/ 	.byte	0x03, 0x19
        /*0096*/ 	.short	0x0034


	//----- nvinfo : EIATTR_PARAM_CBANK
	.align		4
        /*0098*/ 	.byte	0x04, 0x0a
        /*009a*/ 	.short	(.L_63 - .L_62)
	.align		4
.L_62:
        /*009c*/ 	.word	index@(.nv.constant0._Z14rotationKernelPKdS0_ddPdS1_i)
        /*00a0*/ 	.short	0x0380
        /*00a2*/ 	.short	0x0034


	//----- nvinfo : EIATTR_SW_WAR
	.align		4
.L_63:
        /*00a4*/ 	.byte	0x04, 0x36
        /*00a6*/ 	.short	(.L_65 - .L_64)
.L_64:
        /*00a8*/ 	.word	0x00000008
.L_65:


//--------------------- .nv.callgraph             --------------------------
	.section	.nv.callgraph,"",@"SHT_CUDA_CALLGRAPH"
	.align	4
	.sectionentsize	8
	.align		4
        /*0000*/ 	.word	0x00000000
	.align		4
        /*0004*/ 	.word	0xffffffff
	.align		4
        /*0008*/ 	.word	0x00000000
	.align		4
        /*000c*/ 	.word	0xfffffffe
	.align		4
        /*0010*/ 	.word	0x00000000
	.align		4
        /*0014*/ 	.word	0xfffffffd
	.align		4
        /*0018*/ 	.word	0x00000000
	.align		4
        /*001c*/ 	.word	0xfffffffc


//--------------------- .text._Z17convolutionKernelPKdS0_iPKiiiiiiiPi --------------------------
	.section	.text._Z17convolutionKernelPKdS0_iPKiiiiiiiPi,"ax",@progbits
	.align	128
        .global         _Z17convolutionKernelPKdS0_iPKiiiiiiiPi
        .type           _Z17convolutionKernelPKdS0_iPKiiiiiiiPi,@function
        .size           _Z17convolutionKernelPKdS0_iPKiiiiiiiPi,(.L_x_7 - _Z17convolutionKernelPKdS0_iPKiiiiiiiPi)
        .other          _Z17convolutionKernelPKdS0_iPKiiiiiiiPi,@"STO_CUDA_ENTRY STV_DEFAULT"
_Z17convolutionKernelPKdS0_iPKiiiiiiiPi:
.text._Z17convolutionKernelPKdS0_iPKiiiiiiiPi:
[----:B------:R-:W-:Y:S01]  /*0000*/  LDC R1, c[0x0][0x37c] ;  /* 0x0000df00ff017b82 */ /* 0x000fe20000000800 */
[----:B------:R-:W0:Y:S07]  /*0010*/  S2R R3, SR_TID.Y ;  /* 0x0000000000037919 */ /* 0x000e2e0000002200 */
[----:B------:R-:W1:Y:S01]  /*0020*/  LDC R23, c[0x0][0x360] ;  /* 0x0000d800ff177b82 */ /* 0x000e620000000800 */
[----:B------:R-:W2:Y:S01]  /*0030*/  LDCU.64 UR6, c[0x0][0x3b0] ;  /* 0x00007600ff0677ac */ /* 0x000ea20008000a00 */
[----:B------:R-:W1:Y:S06]  /*0040*/  S2R R2, SR_TID.X ;  /* 0x0000000000027919 */ /* 0x000e6c0000002100 */
[----:B------:R-:W0:Y:S08]  /*0050*/  S2UR UR5, SR_CTAID.Y ;  /* 0x00000000000579c3 */ /* 0x000e300000002600 */
[----:B------:R-:W0:Y:S08]  /*0060*/  LDC R0, c[0x0][0x364] ;  /* 0x0000d900ff007b82 */ /* 0x000e300000000800 */
[----:B------:R-:W1:Y:S01]  /*0070*/  S2UR UR4, SR_CTAID.X ;  /* 0x00000000000479c3 */ /* 0x000e620000002500 */
[----:B0-----:R-:W-:-:S05]  /*0080*/  IMAD R0, R0, UR5, R3 ;  /* 0x0000000500007c24 */ /* 0x001fca000f8e0203 */
[----:B--2---:R-:W-:Y:S01]  /*0090*/  ISETP.GE.AND P0, PT, R0, UR7, PT ;  /* 0x0000000700007c0c */ /* 0x004fe2000bf06270 */
[----:B-1----:R-:W-:-:S05]  /*00a0*/  IMAD R23, R23, UR4, R2 ;  /* 0x0000000417177c24 */ /* 0x002fca000f8e0202 */
[----:B------:R-:W-:-:S13]  /*00b0*/  ISETP.GE.OR P0, PT, R23, UR6, P0 ;  /* 0x0000000617007c0c */ /* 0x000fda0008706670 */
[----:B------:R-:W-:Y:S05]  /*00c0*/  @P0 EXIT ;  /* 0x000000000000094d */ /* 0x000fea0003800000 */
[----:B------:R-:W0:Y:S01]  /*00d0*/  LDCU UR4, c[0x0][0x390] ;  /* 0x00007200ff0477ac */ /* 0x000e220008000800 */
[----:B------:R-:W-:Y:S01]  /*00e0*/  IMAD.MOV.U32 R22, RZ, RZ, RZ ;  /* 0x000000ffff167224 */ /* 0x000fe200078e00ff */
[----:B------:R-:W1:Y:S01]  /*00f0*/  LDCU.64 UR14, c[0x0][0x358] ;  /* 0x00006b00ff0e77ac */ /* 0x000e620008000a00 */
[----:B0-----:R-:W-:-:S09]  /*0100*/  UISETP.GE.AND UP0, UPT, UR4, 0x1, UPT ;  /* 0x000000010400788c */ /* 0x001fd2000bf06270 */
[----:B-1----:R-:W-:Y:S05]  /*0110*/  BRA.U !UP0, `(.L_x_0) ;  /* 0x0000000908e07547 */ /* 0x002fea000b800000 */
[----:B------:R-:W0:Y:S01]  /*0120*/  LDCU.64 UR6, c[0x0][0x3a8] ;  /* 0x00007500ff0677ac */ /* 0x000e220008000a00 */
[----:B------:R-:W-:Y:S02]  /*0130*/  HFMA2 R26, -RZ, RZ, 0, 0 ;  /* 0x00000000ff1a7431 */ /* 0x000fe400000001ff */
[----:B------:R-:W-:Y:S01]  /*0140*/  IMAD.MOV.U32 R22, RZ, RZ, RZ ;  /* 0x000000ffff167224 */ /* 0x000fe200078e00ff */
[----:B------:R-:W-:Y:S02]  /*0150*/  UISETP.GE.U32.AND UP1, UPT, UR4, 0x4, UPT ;  /* 0x000000040400788c */ /* 0x000fe4000bf26070 */
[----:B------:R-:W-:-:S04]  /*0160*/  ULOP3.LUT UR12, UR4, 0x3, URZ, 0xc0, !UPT ;  /* 0x00000003040c7892 */ /* 0x000fc8000f8ec0ff */
[----:B------:R-:W-:Y:S01]  /*0170*/  UISETP.NE.AND UP0, UPT, UR12, URZ, UPT ;  /* 0x000000ff0c00728c */ /* 0x000fe2000bf05270 */
[----:B0-----:R-:W-:Y:S02]  /*0180*/  VIADD R24, R23, UR6 ;  /* 0x0000000617187c36 */ /* 0x001fe40008000000 */
[----:B------:R-:W-:Y:S01]  /*0190*/  VIADD R25, R0, UR7 ;  /* 0x0000000700197c36 */ /* 0x000fe20008000000 */
[----:B------:R-:W-:Y:S07]  /*01a0*/  BRA.U !UP1, `(.L_x_1) ;  /* 0x0000000509847547 */ /* 0x000fee000b800000 */
[----:B------:R-:W0:Y:S01]  /*01b0*/  LDCU.128 UR8, c[0x0][0x380] ;  /* 0x00007000ff0877ac */ /* 0x000e220008000c00 */
[----:B------:R-:W-:Y:S01]  /*01c0*/  IMAD.MOV.U32 R22, RZ, RZ, RZ ;  /* 0x000000ffff167224 */ /* 0x000fe200078e00ff */
[----:B------:R-:W-:Y:S01]  /*01d0*/  ULOP3.LUT UR4, UR4, 0x7ffffffc, URZ, 0xc0, !UPT ;  /* 0x7ffffffc04047892 */ /* 0x000fe2000f8ec0ff */
[----:B------:R-:W1:Y:S05]  /*01e0*/  LDCU.64 UR16, c[0x0][0x3a0] ;  /* 0x00007400ff1077ac */ /* 0x000e6a0008000a00 */
[----:B------:R-:W-:Y:S01]  /*01f0*/  IMAD.U32 R26, RZ, RZ, UR4 ;  /* 0x00000004ff1a7e24 */ /* 0x000fe2000f8e00ff */
[----:B0-----:R-:W-:Y:S02]  /*0200*/  UIADD3 UR7, UP1, UPT, UR8, 0x10, URZ ;  /* 0x0000001008077890 */ /* 0x001fe4000ff3e0ff */
[----:B------:R-:W-:-:S02]  /*0210*/  UIADD3 UR5, UP2, UPT, UR10, 0x10, URZ ;  /* 0x000000100a057890 */ /* 0x000fc4000ff5e0ff */
[----:B------:R-:W-:Y:S02]  /*0220*/  UIADD3.X UR8, UPT, UPT, URZ, UR9, URZ, UP1, !UPT ;  /* 0x00000009ff087290 */ /* 0x000fe40008ffe4ff */
[----:B------:R-:W-:Y:S01]  /*0230*/  UIADD3.X UR6, UPT, UPT, URZ, UR11, URZ, UP2, !UPT ;  /* 0x0000000bff067290 */ /* 0x000fe200097fe4ff */
[----:B------:R-:W-:Y:S01]  /*0240*/  MOV R2, UR7 ;  /* 0x0000000700027c02 */ /* 0x000fe20008000f00 */
[----:B------:R-:W-:Y:S01]  /*0250*/  IMAD.U32 R4, RZ, RZ, UR5 ;  /* 0x00000005ff047e24 */ /* 0x000fe2000f8e00ff */
[----:B------:R-:W-:Y:S01]  /*0260*/  UIADD3 UR9, UPT, UPT, -UR4, URZ, URZ ;  /* 0x000000ff04097290 */ /* 0x000fe2000fffe1ff */
[----:B------:R-:W-:Y:S02]  /*0270*/  IMAD.U32 R3, RZ, RZ, UR8 ;  /* 0x00000008ff037e24 */ /* 0x000fe4000f8e00ff */
[----:B-1----:R-:W-:-:S09]  /*0280*/  IMAD.U32 R5, RZ, RZ, UR6 ;  /* 0x00000006ff057e24 */ /* 0x002fd2000f8e00ff */
.L_x_2:
[----:B------:R-:W2:Y:S04]  /*0290*/  LDG.E.64 R8, desc[UR14][R4.64+-0x10] ;  /* 0xfffff00e04087981 */ /* 0x000ea8000c1e1b00 */
[----:B------:R-:W3:Y:S04]  /*02a0*/  LDG.E.64 R6, desc[UR14][R2.64+-0x10] ;  /* 0xfffff00e02067981 */ /* 0x000ee8000c1e1b00 */
[----:B------:R-:W4:Y:S04]  /*02b0*/  LDG.E.64 R10, desc[UR14][R2.64+-0x8] ;  /* 0xfffff80e020a7981 */ /* 0x000f28000c1e1b00 */
[----:B------:R-:W5:Y:S04]  /*02c0*/  LDG.E.64 R12, desc[UR14][R4.64+-0x8] ;  /* 0xfffff80e040c7981 */ /* 0x000f68000c1e1b00 */
[----:B------:R-:W5:Y:S04]  /*02d0*/  LDG.E.64 R14, desc[UR14][R2.64] ;  /* 0x0000000e020e7981 */ /* 0x000f68000c1e1b00 */
[----:B------:R-:W5:Y:S04]  /*02e0*/  LDG.E.64 R16, desc[UR14][R4.64] ;  /* 0x0000000e04107981 */ /* 0x000f68000c1e1b00 */
[----:B------:R-:W5:Y:S04]  /*02f0*/  LDG.E.64 R18, desc[UR14][R2.64+0x8] ;  /* 0x0000080e02127981 */ /* 0x000f68000c1e1b00 */
[----:B------:R-:W5:Y:S01]  /*0300*/  LDG.E.64 R20, desc[UR14][R4.64+0x8] ;  /* 0x0000080e04147981 */ /* 0x000f62000c1e1b00 */
[----:B--2---:R-:W0:Y:S08]  /*0310*/  F2I.F64.TRUNC R8, R8 ;  /* 0x0000000800087311 */ /* 0x004e30000030d100 */
[----:B---3--:R0:W1:Y:S08]  /*0320*/  F2I.F64.TRUNC R7, R6 ;  /* 0x0000000600077311 */ /* 0x008070000030d100 */
[----:B----4-:R-:W2:Y:S01]  /*0330*/  F2I.F64.TRUNC R11, R10 ;  /* 0x0000000a000b7311 */ /* 0x010ea2000030d100 */
[----:B0-----:R-:W-:-:S07]  /*0340*/  IMAD.IADD R6, R25, 0x1, R8 ;  /* 0x0000000119067824 */ /* 0x001fce00078e0208 */
[----:B-----5:R-:W0:Y:S01]  /*0350*/  F2I.F64.TRUNC R12, R12 ;  /* 0x0000000c000c7311 */ /* 0x020e22000030d100 */
[----:B-1----:R-:W-:Y:S02]  /*0360*/  IADD3 R29, PT, PT, R24, R7, RZ ;  /* 0x00000007181d7210 */ /* 0x002fe40007ffe0ff */
[----:B------:R-:W-:Y:S02]  /*0370*/  ISETP.GE.AND P1, PT, R6, UR17, PT ;  /* 0x0000001106007c0c */ /* 0x000fe4000bf26270 */
[----:B------:R-:W-:-:S03]  /*0380*/  ISETP.GE.AND P0, PT, R29, UR16, PT ;  /* 0x000000101d007c0c */ /* 0x000fc6000bf06270 */
[----:B------:R-:W1:Y:S01]  /*0390*/  F2I.F64.TRUNC R15, R14 ;  /* 0x0000000e000f7311 */ /* 0x000e62000030d100 */
[----:B------:R-:W-:Y:S01]  /*03a0*/  ISETP.GT.AND P0, PT, R29, -0x1, !P0 ;  /* 0xffffffff1d00780c */ /* 0x000fe20004704270 */
[----:B--2---:R-:W-:Y:S01]  /*03b0*/  IMAD.IADD R27, R24, 0x1, R11 ;  /* 0x00000001181b7824 */ /* 0x004fe200078e020b */
[----:B------:R-:W-:-:S05]  /*03c0*/  ISETP.GT.AND P1, PT, R6, -0x1, !P1 ;  /* 0xffffffff0600780c */ /* 0x000fca0004f24270 */
[----:B------:R-:W2:Y:S01]  /*03d0*/  F2I.F64.TRUNC R16, R16 ;  /* 0x0000001000107311 */ /* 0x000ea2000030d100 */
[----:B0-----:R-:W-:Y:S01]  /*03e0*/  IMAD.IADD R28, R25, 0x1, R12 ;  /* 0x00000001191c7824 */ /* 0x001fe200078e020c */
[----:B------:R-:W-:Y:S02]  /*03f0*/  PLOP3.LUT P0, PT, P0, P1, PT, 0x80, 0x8 ;  /* 0x000000000008781c */ /* 0x000fe40000703070 */
[C---:B------:R-:W-:Y:S02]  /*0400*/  ISETP.GE.AND P1, PT, R27.reuse, UR16, PT ;  /* 0x000000101b007c0c */ /* 0x040fe4000bf26270 */
[C---:B------:R-:W-:Y:S02]  /*0410*/  ISETP.GE.AND P2, PT, R28.reuse, UR17, PT ;  /* 0x000000111c007c0c */ /* 0x040fe4000bf46270 */
[----:B------:R-:W0:Y:S01]  /*0420*/  F2I.F64.TRUNC R19, R18 ;  /* 0x0000001200137311 */ /* 0x000e22000030d100 */
[----:B------:R-:W-:Y:S02]  /*0430*/  ISETP.GT.AND P1, PT, R27, -0x1, !P1 ;  /* 0xffffffff1b00780c */ /* 0x000fe40004f24270 */
[----:B------:R-:W-:-:S05]  /*0440*/  ISETP.GT.AND P2, PT, R28, -0x1, !P2 ;  /* 0xffffffff1c00780c */ /* 0x000fca0005744270 */
[----:B------:R-:W3:Y:S01]  /*0450*/  F2I.F64.TRUNC R20, R20 ;  /* 0x0000001400147311 */ /* 0x000ee2000030d100 */
[----:B-1----:R-:W-:Y:S01]  /*0460*/  IADD3 R14, PT, PT, R24, R15, RZ ;  /* 0x0000000f180e7210 */ /* 0x002fe20007ffe0ff */
[----:B--2---:R-:W-:Y:S01]  /*0470*/  IMAD.IADD R15, R25, 0x1, R16 ;  /* 0x00000001190f7824 */ /* 0x004fe200078e0210 */
[----:B------:R-:W-:Y:S01]  /*0480*/  PLOP3.LUT P1, PT, P1, P2, PT, 0x80, 0x8 ;  /* 0x000000000008781c */ /* 0x000fe20000f25070 */
[----:B------:R-:W1:Y:S01]  /*0490*/  @P0 LDC.64 R10, c[0x0][0x398] ;  /* 0x0000e600ff0a0b82 */ /* 0x000e620000000a00 */
[----:B------:R-:W-:Y:S02]  /*04a0*/  ISETP.GE.AND P2, PT, R14, UR16, PT ;  /* 0x000000100e007c0c */ /* 0x000fe4000bf46270 */
[C---:B------:R-:W-:Y:S01]  /*04b0*/  ISETP.GE.AND P3, PT, R15.reuse, UR17, PT ;  /* 0x000000110f007c0c */ /* 0x040fe2000bf66270 */
[----:B0-----:R-:W-:Y:S01]  /*04c0*/  IMAD.IADD R16, R24, 0x1, R19 ;  /* 0x0000000118107824 */ /* 0x001fe200078e0213 */
[----:B------:R-:W-:Y:S02]  /*04d0*/  ISETP.GT.AND P2, PT, R14, -0x1, !P2 ;  /* 0xffffffff0e00780c */ /* 0x000fe40005744270 */
[----:B------:R-:W-:Y:S01]  /*04e0*/  ISETP.GT.AND P3, PT, R15, -0x1, !P3 ;  /* 0xffffffff0f00780c */ /* 0x000fe20005f64270 */
[----:B---3--:R-:W-:-:S03]  /*04f0*/  IMAD.IADD R17, R25, 0x1, R20 ;  /* 0x0000000119117824 */ /* 0x008fc600078e0214 */
[----:B------:R-:W-:Y:S01]  /*0500*/  PLOP3.LUT P2, PT, P2, P3, PT, 0x80, 0x8 ;  /* 0x000000000008781c */ /* 0x000fe20001747070 */
[----:B------:R-:W0:Y:S01]  /*0510*/  @P1 LDC.64 R8, c[0x0][0x398] ;  /* 0x0000e600ff081b82 */ /* 0x000e220000000a00 */
[C---:B------:R-:W-:Y:S02]  /*0520*/  ISETP.GE.AND P3, PT, R16.reuse, UR16, PT ;  /* 0x0000001010007c0c */ /* 0x040fe4000bf66270 */
[C---:B------:R-:W-:Y:S02]  /*0530*/  ISETP.GE.AND P4, PT, R17.reuse, UR17, PT ;  /* 0x0000001111007c0c */ /* 0x040fe4000bf86270 */
[----:B------:R-:W-:Y:S02]  /*0540*/  ISETP.GT.AND P3, PT, R16, -0x1, !P3 ;  /* 0xffffffff1000780c */ /* 0x000fe40005f64270 */
[----:B------:R-:W-:Y:S01]  /*0550*/  ISETP.GT.AND P4, PT, R17, -0x1, !P4 ;  /* 0xffffffff1100780c */ /* 0x000fe20006784270 */
[----:B------:R-:W-:-:S03]  /*0560*/  @P0 IMAD R29, R29, UR16, R6 ;  /* 0x000000101d1d0c24 */ /* 0x000fc6000f8e0206 */
[----:B------:R-:W-:Y:S01]  /*0570*/  PLOP3.LUT P3, PT, P3, P4, PT, 0x80, 0x8 ;  /* 0x000000000008781c */ /* 0x000fe20001f69070 */
[----:B------:R-:W2:Y:S01]  /*0580*/  @P2 LDC.64 R6, c[0x0][0x398] ;  /* 0x0000e600ff062b82 */ /* 0x000ea20000000a00 */
[----:B-1----:R-:W-:-:S04]  /*0590*/  @P0 IMAD.WIDE R10, R29, 0x4, R10 ;  /* 0x000000041d0a0825 */ /* 0x002fc800078e020a */
[----:B------:R-:W-:Y:S02]  /*05a0*/  @P1 IMAD R27, R27, UR16, R28 ;  /* 0x000000101b1b1c24 */ /* 0x000fe4000f8e021c */
[----:B------:R-:W3:Y:S05]  /*05b0*/  @P0 LDG.E R10, desc[UR14][R10.64] ;  /* 0x0000000e0a0a0981 */ /* 0x000eea000c1e1900 */
[----:B------:R-:W1:Y:S01]  /*05c0*/  @P3 LDC.64 R12, c[0x0][0x398] ;  /* 0x0000e600ff0c3b82 */ /* 0x000e620000000a00 */
[----:B0-----:R-:W-:-:S04]  /*05d0*/  @P1 IMAD.WIDE R8, R27, 0x4, R8 ;  /* 0x000000041b081825 */ /* 0x001fc800078e0208 */
[----:B------:R-:W-:Y:S02]  /*05e0*/  @P2 IMAD R15, R14, UR16, R15 ;  /* 0x000000100e0f2c24 */ /* 0x000fe4000f8e020f */
[----:B------:R-:W4:Y:S02]  /*05f0*/  @P1 LDG.E R8, desc[UR14][R8.64] ;  /* 0x0000000e08081981 */ /* 0x000f24000c1e1900 */
[----:B--2---:R-:W-:-:S04]  /*0600*/  @P2 IMAD.WIDE R6, R15, 0x4, R6 ;  /* 0x000000040f062825 */ /* 0x004fc800078e0206 */
[----:B------:R-:W-:Y:S02]  /*0610*/  @P3 IMAD R17, R16, UR16, R17 ;  /* 0x0000001010113c24 */ /* 0x000fe4000f8e0211 */
[----:B------:R-:W2:Y:S02]  /*0620*/  @P2 LDG.E R6, desc[UR14][R6.64] ;  /* 0x0000000e06062981 */ /* 0x000ea4000c1e1900 */
[----:B-1----:R-:W-:-:S06]  /*0630*/  @P3 IMAD.WIDE R12, R17, 0x4, R12 ;  /* 0x00000004110c3825 */ /* 0x002fcc00078e020c */
[----:B------:R-:W5:Y:S01]  /*0640*/  @P3 LDG.E R12, desc[UR14][R12.64] ;  /* 0x0000000e0c0c3981 */ /* 0x000f62000c1e1900 */
[----:B------:R-:W-:-:S04]  /*0650*/  UIADD3 UR9, UPT, UPT, UR9, 0x4, URZ ;  /* 0x0000000409097890 */ /* 0x000fc8000fffe0ff */
[----:B------:R-:W-:Y:S01]  /*0660*/  UISETP.NE.AND UP1, UPT, UR9, URZ, UPT ;  /* 0x000000ff0900728c */ /* 0x000fe2000bf25270 */
[----:B---3--:R-:W-:Y:S02]  /*0670*/  ISETP.NE.AND P5, PT, R10, 0x1, P0 ;  /* 0x000000010a00780c */ /* 0x008fe400007a5270 */
[----:B------:R-:W-:Y:S02]  /*0680*/  @P0 IADD3 R10, PT, PT, R22, 0x1, RZ ;  /* 0x00000001160a0810 */ /* 0x000fe40007ffe0ff */
[----:B----4-:R-:W-:-:S09]  /*0690*/  ISETP.NE.AND P4, PT, R8, 0x1, P1 ;  /* 0x000000010800780c */ /* 0x010fd20000f85270 */
[----:B------:R-:W-:-:S04]  /*06a0*/  @P5 IMAD.MOV R10, RZ, RZ, R22 ;  /* 0x000000ffff0a5224 */ /* 0x000fc800078e0216 */
[----:B------:R-:W-:-:S04]  /*06b0*/  @P0 IMAD.MOV.U32 R22, RZ, RZ, R10 ;  /* 0x000000ffff160224 */ /* 0x000fc800078e000a */
[----:B------:R-:W-:Y:S01]  /*06c0*/  @P1 VIADD R8, R22, 0x1 ;  /* 0x0000000116081836 */ /* 0x000fe20000000000 */
[----:B--2---:R-:W-:Y:S02]  /*06d0*/  ISETP.NE.AND P0, PT, R6, 0x1, P2 ;  /* 0x000000010600780c */ /* 0x004fe40001705270 */
[----:B------:R-:W-:-:S05]  /*06e0*/  @P4 IADD3 R8, PT, PT, R22, RZ, RZ ;  /* 0x000000ff16084210 */ /* 0x000fca0007ffe0ff */
[----:B------:R-:W-:Y:S01]  /*06f0*/  @P1 IMAD.MOV.U32 R22, RZ, RZ, R8 ;  /* 0x000000ffff161224 */ /* 0x000fe200078e0008 */
[----:B-----5:R-:W-:-:S03]  /*0700*/  ISETP.NE.AND P4, PT, R12, 0x1, P3 ;  /* 0x000000010c00780c */ /* 0x020fc60001f85270 */
[C---:B------:R-:W-:Y:S02]  /*0710*/  @P2 VIADD R6, R22.reuse, 0x1 ;  /* 0x0000000116062836 */ /* 0x040fe40000000000 */
[----:B------:R-:W-:-:S05]  /*0720*/  @P0 IADD3 R6, PT, PT, R22, RZ, RZ ;  /* 0x000000ff16060210 */ /* 0x000fca0007ffe0ff */
[----:B------:R-:W-:Y:S01]  /*0730*/  @P2 IMAD.MOV.U32 R22, RZ, RZ, R6 ;  /* 0x000000ffff162224 */ /* 0x000fe200078e0006 */
[----:B------:R-:W-:Y:S02]  /*0740*/  IADD3 R2, P0, PT, R2, 0x20, RZ ;  /* 0x0000002002027810 */ /* 0x000fe40007f1e0ff */
[----:B------:R-:W-:Y:S01]  /*0750*/  IADD3 R4, P1, PT, R4, 0x20, RZ ;  /* 0x0000002004047810 */ /* 0x000fe20007f3e0ff */
[C---:B------:R-:W-:Y:S01]  /*0760*/  @P3 VIADD R6, R22.reuse, 0x1 ;  /* 0x0000000116063836 */ /* 0x040fe20000000000 */
[----:B------:R-:W-:Y:S01]  /*0770*/  @P4 IADD3 R6, PT, PT, R22, RZ, RZ ;  /* 0x000000ff16064210 */ /* 0x000fe20007ffe0ff */
[----:B------:R-:W-:Y:S02]  /*0780*/  IMAD.X R3, RZ, RZ, R3, P0 ;  /* 0x000000ffff037224 */ /* 0x000fe400000e0603 */
[----:B------:R-:W-:Y:S01]  /*0790*/  IMAD.X R5, RZ, RZ, R5, P1 ;  /* 0x000000ffff057224 */ /* 0x000fe200008e0605 */
[----:B------:R-:W-:Y:S01]  /*07a0*/  @P3 MOV R22, R6 ;  /* 0x0000000600163202 */ /* 0x000fe20000000f00 */
[----:B------:R-:W-:Y:S06]  /*07b0*/  BRA.U UP1, `(.L_x_2) ;  /* 0xfffffff901b47547 */ /* 0x000fec000b83ffff */
.L_x_1:
[----:B------:R-:W-:Y:S05]  /*07c0*/  BRA.U !UP0, `(.L_x_0) ;  /* 0x0000000508347547 */ /* 0x000fea000b800000 */
[----:B------:R-:W0:Y:S01]  /*07d0*/  LDCU UR4, c[0x0][0x390] ;  /* 0x00007200ff0477ac */ /* 0x000e220008000800 */
[----:B------:R-:W-:Y:S02]  /*07e0*/  UISETP.NE.AND UP0, UPT, UR12, 0x1, UPT ;  /* 0x000000010c00788c */ /* 0x000fe4000bf05270 */
[----:B0-----:R-:W-:-:S04]  /*07f0*/  ULOP3.LUT UR4, UR4, 0x1, URZ, 0xc0, !UPT ;  /* 0x0000000104047892 */ /* 0x001fc8000f8ec0ff */
[----:B------:R-:W-:-:S03]  /*0800*/  UISETP.NE.U32.AND UP1, UPT, UR4, 0x1, UPT ;  /* 0x000000010400788c */ /* 0x000fc6000bf25070 */
[----:B------:R-:W-:Y:S08]  /*0810*/  BRA.U !UP0, `(.L_x_3) ;  /* 0x0000000108b07547 */ /* 0x000ff0000b800000 */
[----:B------:R-:W0:Y:S01]  /*0820*/  LDC.64 R2, c[0x0][0x380] ;  /* 0x0000e000ff027b82 */ /* 0x000e220000000a00 */
[----:B------:R-:W1:Y:S07]  /*0830*/  LDCU.64 UR4, c[0x0][0x3a0] ;  /* 0x00007400ff0477ac */ /* 0x000e6e0008000a00 */
[----:B------:R-:W2:Y:S01]  /*0840*/  LDC.64 R4, c[0x0][0x388] ;  /* 0x0000e200ff047b82 */ /* 0x000ea20000000a00 */
[----:B0-----:R-:W-:-:S05]  /*0850*/  IMAD.WIDE.U32 R10, R26, 0x8, R2 ;  /* 0x000000081a0a7825 */ /* 0x001fca00078e0002 */
[----:B------:R-:W3:Y:S01]  /*0860*/  LDG.E.64 R2, desc[UR14][R10.64] ;  /* 0x0000000e0a027981 */ /* 0x000ee2000c1e1b00 */
[----:B--2---:R-:W-:-:S03]  /*0870*/  IMAD.WIDE.U32 R12, R26, 0x8, R4 ;  /* 0x000000081a0c7825 */ /* 0x004fc600078e0004 */
[----:B------:R-:W2:Y:S04]  /*0880*/  LDG.E.64 R6, desc[UR14][R10.64+0x8] ;  /* 0x0000080e0a067981 */ /* 0x000ea8000c1e1b00 */
[----:B------:R-:W4:Y:S04]  /*0890*/  LDG.E.64 R4, desc[UR14][R12.64] ;  /* 0x0000000e0c047981 */ /* 0x000f28000c1e1b00 */
[----:B------:R-:W5:Y:S01]  /*08a0*/  LDG.E.64 R8, desc[UR14][R12.64+0x8] ;  /* 0x0000080e0c087981 */ /* 0x000f62000c1e1b00 */
[----:B---3--:R-:W0:Y:S08]  /*08b0*/  F2I.F64.TRUNC R3, R2 ;  /* 0x0000000200037311 */ /* 0x008e30000030d100 */
[----:B----4-:R-:W3:Y:S08]  /*08c0*/  F2I.F64.TRUNC R4, R4 ;  /* 0x0000000400047311 */ /* 0x010ef0000030d100 */
[----:B-----5:R-:W4:Y:S01]  /*08d0*/  F2I.F64.TRUNC R8, R8 ;  /* 0x0000000800087311 */ /* 0x020f22000030d100 */
[----:B0-----:R-:W-:-:S07]  /*08e0*/  IMAD.IADD R14, R24, 0x1, R3 ;  /* 0x00000001180e7824 */ /* 0x001fce00078e0203 */
[----:B--2---:R-:W0:Y:S01]  /*08f0*/  F2I.F64.TRUNC R7, R6 ;  /* 0x0000000600077311 */ /* 0x004e22000030d100 */
[----:B---3--:R-:W-:Y:S01]  /*0900*/  IMAD.IADD R15, R25, 0x1, R4 ;  /* 0x00000001190f7824 */ /* 0x008fe200078e0204 */
[----:B-1----:R-:W-:-:S04]  /*0910*/  ISETP.GE.AND P0, PT, R14, UR4, PT ;  /* 0x000000040e007c0c */ /* 0x002fc8000bf06270 */
[----:B------:R-:W-:Y:S01]  /*0920*/  ISETP.GE.AND P1, PT, R15, UR5, PT ;  /* 0x000000050f007c0c */ /* 0x000fe2000bf26270 */
[----:B----4-:R-:W-:Y:S01]  /*0930*/  IMAD.IADD R11, R25, 0x1, R8 ;  /* 0x00000001190b7824 */ /* 0x010fe200078e0208 */
[----:B------:R-:W-:Y:S02]  /*0940*/  ISETP.GT.AND P0, PT, R14, -0x1, !P0 ;  /* 0xffffffff0e00780c */ /* 0x000fe40004704270 */
[----:B------:R-:W-:Y:S02]  /*0950*/  ISETP.GT.AND P1, PT, R15, -0x1, !P1 ;  /* 0xffffffff0f00780c */ /* 0x000fe40004f24270 */
[----:B0-----:R-:W-:Y:S02]  /*0960*/  IADD3 R10, PT, PT, R24, R7, RZ ;  /* 0x00000007180a7210 */ /* 0x001fe40007ffe0ff */
[----:B------:R-:W-:Y:S02]  /*0970*/  PLOP3.LUT P0, PT, P0, P1, PT, 0x80, 0x8 ;  /* 0x000000000008781c */ /* 0x000fe40000703070 */
[----:B------:R-:W-:-:S02]  /*0980*/  ISETP.GE.AND P1, PT, R10, UR4, PT ;  /* 0x000000040a007c0c */ /* 0x000fc4000bf26270 */
[C---:B------:R-:W-:Y:S02]  /*0990*/  ISETP.GE.AND P2, PT, R11.reuse, UR5, PT ;  /* 0x000000050b007c0c */ /* 0x040fe4000bf46270 */
[----:B------:R-:W-:Y:S02]  /*09a0*/  ISETP.GT.AND P1, PT, R10, -0x1, !P1 ;  /* 0xffffffff0a00780c */ /* 0x000fe40004f24270 */
[----:B------:R-:W-:-:S04]  /*09b0*/  ISETP.GT.AND P2, PT, R11, -0x1, !P2 ;  /* 0xffffffff0b00780c */ /* 0x000fc80005744270 */
[----:B------:R-:W-:Y:S01]  /*09c0*/  PLOP3.LUT P1, PT, P1, P2, PT, 0x80, 0x8 ;  /* 0x000000000008781c */ /* 0x000fe20000f25070 */
[----:B------:R-:W0:Y:S01]  /*09d0*/  @P0 LDC.64 R4, c[0x0][0x398] ;  /* 0x0000e600ff040b82 */ /* 0x000e220000000a00 */
[----:B------:R-:W-:-:S11]  /*09e0*/  @P0 IMAD R7, R14, UR4, R15 ;  /* 0x000000040e070c24 */ /* 0x000fd6000f8e020f */
[----:B------:R-:W1:Y:S01]  /*09f0*/  @P1 LDC.64 R2, c[0x0][0x398] ;  /* 0x0000e600ff021b82 */ /* 0x000e620000000a00 */
[----:B0-----:R-:W-:-:S04]  /*0a00*/  @P0 IMAD.WIDE R4, R7, 0x4, R4 ;  /* 0x0000000407040825 */ /* 0x001fc800078e0204 */
[----:B------:R-:W-:Y:S02]  /*0a10*/  @P1 IMAD R7, R10, UR4, R11 ;  /* 0x000000040a071c24 */ /* 0x000fe4000f8e020b */
[----:B------:R-:W2:Y:S02]  /*0a20*/  @P0 LDG.E R4, desc[UR14][R4.64] ;  /* 0x0000000e04040981 */ /* 0x000ea4000c1e1900 */
[----:B-1----:R-:W-:-:S06]  /*0a30*/  @P1 IMAD.WIDE R2, R7, 0x4, R2 ;  /* 0x0000000407021825 */ /* 0x002fcc00078e0202 */
[----:B------:R-:W3:Y:S01]  /*0a40*/  @P1 LDG.E R2, desc[UR14][R2.64] ;  /* 0x0000000e02021981 */ /* 0x000ee2000c1e1900 */
[----:B------:R-:W-:Y:S02]  /*0a50*/  @P0 VIADD R6, R22, 0x1 ;  /* 0x0000000116060836 */ /* 0x000fe40000000000 */
[----:B------:R-:W-:Y:S01]  /*0a60*/  VIADD R26, R26, 0x2 ;  /* 0x000000021a1a7836 */ /* 0x000fe20000000000 */
[----:B--2---:R-:W-:Y:S02]  /*0a70*/  ISETP.NE.AND P2, PT, R4, 0x1, P0 ;  /* 0x000000010400780c */ /* 0x004fe40000745270 */
[----:B---3--:R-:W-:-:S11]  /*0a80*/  ISETP.NE.AND P3, PT, R2, 0x1, P1 ;  /* 0x000000010200780c */ /* 0x008fd60000f65270 */
[----:B------:R-:W-:-:S05]  /*0a90*/  @P2 IADD3 R6, PT, PT, R22, RZ, RZ ;  /* 0x000000ff16062210 */ /* 0x000fca0007ffe0ff */
[----:B------:R-:W-:-:S04]  /*0aa0*/  @P0 IMAD.MOV.U32 R22, RZ, RZ, R6 ;  /* 0x000000ffff160224 */ /* 0x000fc800078e0006 */
[C---:B------:R-:W-:Y:S01]  /*0ab0*/  @P1 VIADD R6, R22.reuse, 0x1 ;  /* 0x0000000116061836 */ /* 0x040fe20000000000 */
[----:B------:R-:W-:-:S05]  /*0ac0*/  @P3 IADD3 R6, PT, PT, R22, RZ, RZ ;  /* 0x000000ff16063210 */ /* 0x000fca0007ffe0ff */
[----:B------:R-:W-:-:S07]  /*0ad0*/  @P1 IMAD.MOV.U32 R22, RZ, RZ, R6 ;  /* 0x000000ffff161224 */ /* 0x000fce00078e0006 */
.L_x_3:
[----:B------:R-:W-:Y:S05]  /*0ae0*/  BRA.U UP1, `(.L_x_0) ;  /* 0x00000001016c7547 */ /* 0x000fea000b800000 */
[----:B------:R-:W0:Y:S01]  /*0af0*/  LDC.64 R2, c[0x0][0x380] ;  /* 0x0000e000ff027b82 */ /* 0x000e220000000a00 */
[----:B------:R-:W1:Y:S07]  /*0b00*/  LDCU.64 UR4, c[0x0][0x3a0] ;  /* 0x00007400ff0477ac */ /* 0x000e6e0008000a00 */
[----:B------:R-:W2:Y:S01]  /*0b10*/  LDC.64 R4, c[0x0][0x388] ;  /* 0x0000e200ff047b82 */ /* 0x000ea20000000a00 */
[----:B0-----:R-:W-:-:S06]  /*0b20*/  IMAD.WIDE.U32 R2, R26, 0x8, R2 ;  /* 0x000000081a027825 */ /* 0x001fcc00078e0002 */
[----:B------:R-:W3:Y:S01]  /*0b30*/  LDG.E.64 R2, desc[UR14][R2.64] ;  /* 0x0000000e02027981 */ /* 0x000ee2000c1e1b00 */
[----:B--2---:R-:W-:-:S06]  /*0b40*/  IMAD.WIDE.U32 R26, R26, 0x8, R4 ;  /* 0x000000081a1a7825 */ /* 0x004fcc00078e0004 */
[----:B------:R-:W2:Y:S01]  /*0b50*/  LDG.E.64 R26, desc[UR14][R26.64] ;  /* 0x0000000e1a1a7981 */ /* 0x000ea2000c1e1b00 */
[----:B------:R-:W-:Y:S01]  /*0b60*/  BSSY.RECONVERGENT B0, `(.L_x_0) ;  /* 0x0000013000007945 */ /* 0x000fe20003800200 */
[----:B---3--:R-:W0:Y:S08]  /*0b70*/  F2I.F64.TRUNC R5, R2 ;  /* 0x0000000200057311 */ /* 0x008e30000030d100 */
[----:B--2---:R-:W2:Y:S01]  /*0b80*/  F2I.F64.TRUNC R4, R26 ;  /* 0x0000001a00047311 */ /* 0x004ea2000030d100 */
[----:B0-----:R-:W-:Y:S01]  /*0b90*/  IADD3 R5, PT, PT, R24, R5, RZ ;  /* 0x0000000518057210 */ /* 0x001fe20007ffe0ff */
[----:B--2---:R-:W-:-:S03]  /*0ba0*/  IMAD.IADD R4, R25, 0x1, R4 ;  /* 0x0000000119047824 */ /* 0x004fc600078e0204 */
[C---:B-1----:R-:W-:Y:S02]  /*0bb0*/  ISETP.GE.AND P0, PT, R5.reuse, UR4, PT ;  /* 0x0000000405007c0c */ /* 0x042fe4000bf06270 */
[C---:B------:R-:W-:Y:S02]  /*0bc0*/  ISETP.GE.AND P1, PT, R4.reuse, UR5, PT ;  /* 0x0000000504007c0c */ /* 0x040fe4000bf26270 */
[----:B------:R-:W-:Y:S02]  /*0bd0*/  ISETP.GT.AND P0, PT, R5, -0x1, !P0 ;  /* 0xffffffff0500780c */ /* 0x000fe40004704270 */
[----:B------:R-:W-:-:S04]  /*0be0*/  ISETP.GT.AND P1, PT, R4, -0x1, !P1 ;  /* 0xffffffff0400780c */ /* 0x000fc80004f24270 */
[----:B------:R-:W-:-:S13]  /*0bf0*/  PLOP3.LUT P0, PT, P0, P1, PT, 0x80, 0x8 ;  /* 0x000000000008781c */ /* 0x000fda0000703070 */
[----:B------:R-:W-:Y:S05]  /*0c00*/  @!P0 BRA `(.L_x_4) ;  /* 0x0000000000208947 */ /* 0x000fea0003800000 */
[----:B------:R-:W0:Y:S01]  /*0c10*/  LDC.64 R2, c[0x0][0x398] ;  /* 0x0000e600ff027b82 */ /* 0x000e220000000a00 */
[----:B------:R-:W-:-:S04]  /*0c20*/  IMAD R5, R5, UR4, R4 ;  /* 0x0000000405057c24 */ /* 0x000fc8000f8e0204 */
[----:B0-----:R-:W-:-:S06]  /*0c30*/  IMAD.WIDE R2, R5, 0x4, R2 ;  /* 0x0000000405027825 */ /* 0x001fcc00078e0202 */
[----:B------:R-:W2:Y:S01]  /*0c40*/  LDG.E R2, desc[UR14][R2.64] ;  /* 0x0000000e02027981 */ /* 0x000ea2000c1e1900 */
[----:B------:R-:W-:Y:S01]  /*0c50*/  VIADD R4, R22, 0x1 ;  /* 0x0000000116047836 */ /* 0x000fe20000000000 */
[----:B--2---:R-:W-:-:S13]  /*0c60*/  ISETP.NE.AND P0, PT, R2, 0x1, PT ;  /* 0x000000010200780c */ /* 0x004fda0003f05270 */
[----:B------:R-:W-:-:S05]  /*0c70*/  @P0 IADD3 R4, PT, PT, R22, RZ, RZ ;  /* 0x000000ff16040210 */ /* 0x000fca0007ffe0ff */
[----:B------:R-:W-:-:S07]  /*0c80*/  IMAD.MOV.U32 R22, RZ, RZ, R4 ;  /* 0x000000ffff167224 */ /* 0x000fce00078e0004 */
.L_x_4:
[----:B------:R-:W-:Y:S05]  /*0c90*/  BSYNC.RECONVERGENT B0 ;  /* 0x0000000000007941 */ /* 0x000fea0003800200 */
.L_x_0:
[----:B------:R-:W0:Y:S01]  /*0ca0*/  LDC.64 R2, c[0x0][0x3b8] ;  /* 0x0000ee00ff027b82 */ /* 0x000e220000000a00 */
[----:B------:R-:W1:Y:S02]  /*0cb0*/  LDCU UR5, c[0x0][0x3b0] ;  /* 0x00007600ff0577ac */ /* 0x000e640008000800 */
[----:B-1----:R-:W-:-:S04]  /*0cc0*/  IMAD R23, R0, UR5, R23 ;  /* 0x0000000500177c24 */ /* 0x002fc8000f8e0217 */
[----:B0-----:R-:W-:-:S05]  /*0cd0*/  IMAD.WIDE R2, R23, 0x4, R2 ;  /* 0x0000000417027825 */ /* 0x001fca00078e0202 */
[----:B------:R-:W-:Y:S01]  /*0ce0*/  STG.E desc[UR14][R2.64], R22 ;  /* 0x0000001602007986 */ /* 0x000fe2000c10190e */
[----:B------:R-:W-:Y:S05]  /*0cf0*/  EXIT ;  /* 0x000000000000794d */ /* 0x000fea0003800000 */
.L_x_5:
[----:B------:R-:W-:-:S00]  /*0d00*/  BRA `(.L_x_5) ;  /* 0xfffffffc00fc7947 */ /* 0x000fc0000383ffff */
[----:B------:R-:W-:-:S00]  /*0d10*/  NOP ;  /* 0x0000000000007918 */ /* 0x000fc00000000000 */
        /* <DEDUP_REMOVED lines=14> */
.L_x_7:


//--------------------- .text._Z14rotationKernelPKdS0_ddPdS1_i --------------------------
	.section	.text._Z14rotationKernelPKdS0_ddPdS1_i,"ax",@progbits
	.align	128
        .global         _Z14rotationKernelPKdS0_ddPdS1_i
        .type           _Z14rotationKernelPKdS0_ddPdS1_i,@function
        .size           _Z14rotationKernelPKdS0_ddPdS1_i,(.L_x_8 - _Z14rotationKernelPKdS0_ddPdS1_i)
        .other          _Z14rotationKernelPKdS0_ddPdS1_i,@"STO_CUDA_ENTRY STV_DEFAULT"
_Z14rotationKernelPKdS0_ddPdS1_i:
.text._Z14rotationKernelPKdS0_ddPdS1_i:
[----:B------:R-:W-:Y:S01]  /*0000*/  LDC R1, c[0x0][0x37c] ;  /* 0x0000df00ff017b82 */ /* 0x000fe20000000800 */
[----:B------:R-:W0:Y:S01]  /*0010*/  S2R R0, SR_CTAID.X ;  /* 0x0000000000007919 */ /* 0x000e220000002500 */
[----:B------:R-:W0:Y:S01]  /*0020*/  LDCU UR4, c[0x0][0x360] ;  /* 0x00006c00ff0477ac */ /* 0x000e220008000800 */
[----:B------:R-:W0:Y:S01]  /*0030*/  S2R R3, SR_TID.X ;  /* 0x0000000000037919 */ /* 0x000e220000002100 */
[----:B------:R-:W1:Y:S01]  /*0040*/  LDCU UR5, c[0x0][0x3b0] ;  /* 0x00007600ff0577ac */ /* 0x000e620008000800 */
[----:B0-----:R-:W-:-:S05]  /*0050*/  IMAD R0, R0, UR4, R3 ;  /* 0x0000000400007c24 */ /* 0x001fca000f8e0203 */
[----:B-1----:R-:W-:-:S13]  /*0060*/  ISETP.GE.AND P0, PT, R0, UR5, PT ;  /* 0x0000000500007c0c */ /* 0x002fda000bf06270 */
[----:B------:R-:W-:Y:S05]  /*0070*/  @P0 EXIT ;  /* 0x000000000000094d */ /* 0x000fea0003800000 */
[----:B------:R-:W0:Y:S01]  /*0080*/  LDC.64 R6, c[0x0][0x388] ;  /* 0x0000e200ff067b82 */ /* 0x000e220000000a00 */
[----:B------:R-:W1:Y:S01]  /*0090*/  LDCU.64 UR4, c[0x0][0x358] ;  /* 0x00006b00ff0477ac */ /* 0x000e620008000a00 */
[----:B------:R-:W2:Y:S06]  /*00a0*/  LDCU.128 UR8, c[0x0][0x390] ;  /* 0x00007200ff0877ac */ /* 0x000eac0008000c00 */
[----:B------:R-:W3:Y:S08]  /*00b0*/  LDC.64 R2, c[0x0][0x380] ;  /* 0x0000e000ff027b82 */ /* 0x000ef00000000a00 */
[----:B------:R-:W4:Y:S01]  /*00c0*/  LDC.64 R10, c[0x0][0x3a0] ;  /* 0x0000e800ff0a7b82 */ /* 0x000f220000000a00 */
[----:B0-----:R-:W-:-:S07]  /*00d0*/  IMAD.WIDE R6, R0, 0x8, R6 ;  /* 0x0000000800067825 */ /* 0x001fce00078e0206 */
[----:B------:R-:W0:Y:S01]  /*00e0*/  LDC.64 R14, c[0x0][0x3a8] ;  /* 0x0000ea00ff0e7b82 */ /* 0x000e220000000a00 */
[----:B-1----:R-:W2:Y:S01]  /*00f0*/  LDG.E.64 R8, desc[UR4][R6.64] ;  /* 0x0000000406087981 */ /* 0x002ea2000c1e1b00 */
[----:B---3--:R-:W-:-:S05]  /*0100*/  IMAD.WIDE R2, R0, 0x8, R2 ;  /* 0x0000000800027825 */ /* 0x008fca00078e0202 */
[----:B------:R-:W3:Y:S01]  /*0110*/  LDG.E.64 R4, desc[UR4][R2.64] ;  /* 0x0000000402047981 */ /* 0x000ee2000c1e1b00 */
[----:B--2---:R-:W-:-:S08]  /*0120*/  DMUL R8, R8, UR10 ;  /* 0x0000000a08087c28 */ /* 0x004fd00008000000 */
[----:B---3--:R-:W-:Y:S01]  /*0130*/  DFMA R4, R4, UR8, -R8 ;  /* 0x0000000804047c2b */ /* 0x008fe20008000808 */
[----:B----4-:R-:W-:-:S06]  /*0140*/  IMAD.WIDE R8, R0, 0x8, R10 ;  /* 0x0000000800087825 */ /* 0x010fcc00078e020a */
[----:B------:R-:W-:Y:S04]  /*0150*/  STG.E.64 desc[UR4][R8.64], R4 ;  /* 0x0000000408007986 */ /* 0x000fe8000c101b04 */
[----:B------:R-:W2:Y:S04]  /*0160*/  LDG.E.64 R12, desc[UR4][R6.64] ;  /* 0x00000004060c7981 */ /* 0x000ea8000c1e1b00 */
[----:B------:R-:W3:Y:S01]  /*0170*/  LDG.E.64 R10, desc[UR4][R2.64] ;  /* 0x00000004020a7981 */ /* 0x000ee2000c1e1b00 */
[----:B--2---:R-:W-:-:S08]  /*0180*/  DMUL R12, R12, UR8 ;  /* 0x000000080c0c7c28 */ /* 0x004fd00008000000 */
[----:B---3--:R-:W-:Y:S01]  /*0190*/  DFMA R10, R10, UR10, R12 ;  /* 0x0000000a0a0a7c2b */ /* 0x008fe2000800000c */
[----:B0-----:R-:W-:-:S06]  /*01a0*/  IMAD.WIDE R12, R0, 0x8, R14 ;  /* 0x00000008000c7825 */ /* 0x001fcc00078e020e */
[----:B------:R-:W-:Y:S01]  /*01b0*/  STG.E.64 desc[UR4][R12.64], R10 ;  /* 0x0000000a0c007986 */ /* 0x000fe2000c101b04 */
[----:B------:R-:W-:Y:S05]  /*01c0*/  EXIT ;  /* 0x000000000000794d */ /* 0x000fea0003800000 */
.L_x_6:
        /* <DEDUP_REMOVED lines=11> */
.L_x_8:


//--------------------- .nv.shared.reserved.0     --------------------------
	.section	.nv.shared.reserved.0,"aw",@nobits
	.weak		__nv_reservedSMEM_offset_0_alias
	.size		__nv_reservedSMEM_offset_0_alias, 0, 64
	.other		__nv_reservedSMEM_offset_0_alias,@"STO_CUDA_RESERVED_SHARED STV_DEFAULT"
__nv_reservedSMEM_offset_0_alias:
	.zero		0
	.zero		64


//--------------------- .nv.constant0._Z17convolutionKernelPKdS0_iPKiiiiiiiPi --------------------------
	.section	.nv.constant0._Z17convolutionKernelPKdS0_iPKiiiiiiiPi,"a",@progbits
	.sectionflags	@""
	.align	4
.nv.constant0._Z17convolutionKernelPKdS0_iPKiiiiiiiPi:
	.zero		960


//--------------------- .nv.constant0._Z14rotationKernelPKdS0_ddPdS1_i --------------------------
	.section	.nv.constant0._Z14rotationKernelPKdS0_ddPdS1_i,"a",@progbits
	.sectionflags	@""
	.align	4
.nv.constant0._Z14rotationKernelPKdS0_ddPdS1_i:
	.zero		948


//--------------------- SYMBOLS --------------------------

	.type		.nv.reservedSmem.offset0,@object
	.size		.nv.reservedSmem.offset0,0x4
